	.headerflags	@"EF_CUDA_TEXMODE_UNIFIED EF_CUDA_64BIT_ADDRESS EF_CUDA_ACCELERATORS EF_CUDA_SM90 EF_CUDA_VIRTUAL_SM(EF_CUDA_SM90)"
	.elftype	@"ET_EXEC"


//--------------------- .nv.info                  --------------------------
	.section	.nv.info,"",@"SHT_CUDA_INFO"
	.align	4


	//----- nvinfo : EIATTR_REGCOUNT
	.align		4
        /*0000*/ 	.byte	0x04, 0x2f
        /*0002*/ 	.short	(.L_3 - .L_2)
	.align		4
.L_2:
        /*0004*/ 	.word	index@(triton_poi_fused__native_batch_norm_legit_no_training__unsafe_index_add_mul_relu_sub_12)
        /*0008*/ 	.word	0x00000020


	//----- nvinfo : EIATTR_MIN_STACK_SIZE
	.align		4
.L_3:
        /*000c*/ 	.byte	0x04, 0x12
        /*000e*/ 	.short	(.L_5 - .L_4)
	.align		4
.L_4:
        /*0010*/ 	.word	index@(triton_poi_fused__native_batch_norm_legit_no_training__unsafe_index_add_mul_relu_sub_12)
        /*0014*/ 	.word	0x00000000


	//----- nvinfo : EIATTR_FRAME_SIZE
	.align		4
.L_5:
        /*0018*/ 	.byte	0x04, 0x11
        /*001a*/ 	.short	(.L_7 - .L_6)
	.align		4
.L_6:
        /*001c*/ 	.word	index@(triton_poi_fused__native_batch_norm_legit_no_training__unsafe_index_add_mul_relu_sub_12)
        /*0020*/ 	.word	0x00000000


	//----- nvinfo : EIATTR_MIN_STACK_SIZE
	.align		4
.L_7:
        /*0024*/ 	.byte	0x04, 0x12
        /*0026*/ 	.short	(.L_9 - .L_8)
	.align		4
.L_8:
        /*0028*/ 	.word	index@(triton_poi_fused__native_batch_norm_legit_no_training__unsafe_index_add_mul_relu_sub_12)
        /*002c*/ 	.word	0x00000000
.L_9:


//--------------------- .nv.info.triton_poi_fused__native_batch_norm_legit_no_training__unsafe_index_add_mul_relu_sub_12 --------------------------
	.section	.nv.info.triton_poi_fused__native_batch_norm_legit_no_training__unsafe_index_add_mul_relu_sub_12,"",@"SHT_CUDA_INFO"
	.sectionflags	@""
	.align	4


	//----- nvinfo : EIATTR_CUDA_API_VERSION
	.align		4
        /*0000*/ 	.byte	0x04, 0x37
        /*0002*/ 	.short	(.L_11 - .L_10)
.L_10:
        /*0004*/ 	.word	0x0000007c


	//----- nvinfo : EIATTR_KPARAM_INFO
	.align		4
.L_11:
        /*0008*/ 	.byte	0x04, 0x17
        /*000a*/ 	.short	(.L_13 - .L_12)
.L_12:
        /*000c*/ 	.word	0x00000000
        /*0010*/ 	.short	0x000f
        /*0012*/ 	.short	0x0078
        /*0014*/ 	.byte	0x00, 0xf0, 0x11, 0x00


	//----- nvinfo : EIATTR_KPARAM_INFO
	.align		4
.L_13:
        /*0018*/ 	.byte	0x04, 0x17
        /*001a*/ 	.short	(.L_15 - .L_14)
.L_14:
        /*001c*/ 	.word	0x00000000
        /*0020*/ 	.short	0x000e
        /*0022*/ 	.short	0x0070
        /*0024*/ 	.byte	0x00, 0xf4, 0x21, 0x00


	//----- nvinfo : EIATTR_KPARAM_INFO
	.align		4
.L_15:
        /*0028*/ 	.byte	0x04, 0x17
        /*002a*/ 	.short	(.L_17 - .L_16)
.L_16:
        /*002c*/ 	.word	0x00000000
        /*0030*/ 	.short	0x000d
        /*0032*/ 	.short	0x0068
        /*0034*/ 	.byte	0x00, 0xf4, 0x21, 0x00


	//----- nvinfo : EIATTR_KPARAM_INFO
	.align		4
.L_17:
        /*0038*/ 	.byte	0x04, 0x17
        /*003a*/ 	.short	(.L_19 - .L_18)
.L_18:
        /*003c*/ 	.word	0x00000000
        /*0040*/ 	.short	0x000c
        /*0042*/ 	.short	0x0060
        /*0044*/ 	.byte	0x00, 0xf4, 0x21, 0x00


	//----- nvinfo : EIATTR_KPARAM_INFO
	.align		4
.L_19:
        /*0048*/ 	.byte	0x04, 0x17
        /*004a*/ 	.short	(.L_21 - .L_20)
.L_20:
        /*004c*/ 	.word	0x00000000
        /*0050*/ 	.short	0x000b
        /*0052*/ 	.short	0x0058
        /*0054*/ 	.byte	0x00, 0xf4, 0x21, 0x00


	//----- nvinfo : EIATTR_KPARAM_INFO
	.align		4
.L_21:
        /*0058*/ 	.byte	0x04, 0x17
        /*005a*/ 	.short	(.L_23 - .L_22)
.L_22:
        /*005c*/ 	.word	0x00000000
        /*0060*/ 	.short	0x000a
        /*0062*/ 	.short	0x0050
        /*0064*/ 	.byte	0x00, 0xf4, 0x21, 0x00


	//----- nvinfo : EIATTR_KPARAM_INFO
	.align		4
.L_23:
        /*0068*/ 	.byte	0x04, 0x17
        /*006a*/ 	.short	(.L_25 - .L_24)
.L_24:
        /*006c*/ 	.word	0x00000000
        /*0070*/ 	.short	0x0009
        /*0072*/ 	.short	0x0048
        /*0074*/ 	.byte	0x00, 0xf4, 0x21, 0x00


	//----- nvinfo : EIATTR_KPARAM_INFO
	.align		4
.L_25:
        /*0078*/ 	.byte	0x04, 0x17
        /*007a*/ 	.short	(.L_27 - .L_26)
.L_26:
        /*007c*/ 	.word	0x00000000
        /*0080*/ 	.short	0x0008
        /*0082*/ 	.short	0x0040
        /*0084*/ 	.byte	0x00, 0xf4, 0x21, 0x00


	//----- nvinfo : EIATTR_KPARAM_INFO
	.align		4
.L_27:
        /*0088*/ 	.byte	0x04, 0x17
        /*008a*/ 	.short	(.L_29 - .L_28)
.L_28:
        /*008c*/ 	.word	0x00000000
        /*0090*/ 	.short	0x0007
        /*0092*/ 	.short	0x0038
        /*0094*/ 	.byte	0x00, 0xf4, 0x21, 0x00


	//----- nvinfo : EIATTR_KPARAM_INFO
	.align		4
.L_29:
        /*0098*/ 	.byte	0x04, 0x17
        /*009a*/ 	.short	(.L_31 - .L_30)
.L_30:
        /*009c*/ 	.word	0x00000000
        /*00a0*/ 	.short	0x0006
        /*00a2*/ 	.short	0x0030
        /*00a4*/ 	.byte	0x00, 0xf4, 0x21, 0x00


	//----- nvinfo : EIATTR_KPARAM_INFO
	.align		4
.L_31:
        /*00a8*/ 	.byte	0x04, 0x17
        /*00aa*/ 	.short	(.L_33 - .L_32)
.L_32:
        /*00ac*/ 	.word	0x00000000
        /*00b0*/ 	.short	0x0005
        /*00b2*/ 	.short	0x0028
        /*00b4*/ 	.byte	0x00, 0xf4, 0x21, 0x00


	//----- nvinfo : EIATTR_KPARAM_INFO
	.align		4
.L_33:
        /*00b8*/ 	.byte	0x04, 0x17
        /*00ba*/ 	.short	(.L_35 - .L_34)
.L_34:
        /*00bc*/ 	.word	0x00000000
        /*00c0*/ 	.short	0x0004
        /*00c2*/ 	.short	0x0020
        /*00c4*/ 	.byte	0x00, 0xf4, 0x21, 0x00


	//----- nvinfo : EIATTR_KPARAM_INFO
	.align		4
.L_35:
        /*00c8*/ 	.byte	0x04, 0x17
        /*00ca*/ 	.short	(.L_37 - .L_36)
.L_36:
        /*00cc*/ 	.word	0x00000000
        /*00d0*/ 	.short	0x0003
        /*00d2*/ 	.short	0x0018
        /*00d4*/ 	.byte	0x00, 0xf4, 0x21, 0x00


	//----- nvinfo : EIATTR_KPARAM_INFO
	.align		4
.L_37:
        /*00d8*/ 	.byte	0x04, 0x17
        /*00da*/ 	.short	(.L_39 - .L_38)
.L_38:
        /*00dc*/ 	.word	0x00000000
        /*00e0*/ 	.short	0x0002
        /*00e2*/ 	.short	0x0010
        /*00e4*/ 	.byte	0x00, 0xf4, 0x21, 0x00


	//----- nvinfo : EIATTR_KPARAM_INFO
	.align		4
.L_39:
        /*00e8*/ 	.byte	0x04, 0x17
        /*00ea*/ 	.short	(.L_41 - .L_40)
.L_40:
        /*00ec*/ 	.word	0x00000000
        /*00f0*/ 	.short	0x0001
        /*00f2*/ 	.short	0x0008
        /*00f4*/ 	.byte	0x00, 0xf4, 0x21, 0x00


	//----- nvinfo : EIATTR_KPARAM_INFO
	.align		4
.L_41:
        /*00f8*/ 	.byte	0x04, 0x17
        /*00fa*/ 	.short	(.L_43 - .L_42)
.L_42:
        /*00fc*/ 	.word	0x00000000
        /*0100*/ 	.short	0x0000
        /*0102*/ 	.short	0x0000
        /*0104*/ 	.byte	0x00, 0xf4, 0x21, 0x00


	//----- nvinfo : EIATTR_SPARSE_MMA_MASK
	.align		4
.L_43:
        /*0108*/ 	.byte	0x03, 0x50
        /*010a*/ 	.short	0x0000


	//----- nvinfo : EIATTR_MAXREG_COUNT
	.align		4
        /*010c*/ 	.byte	0x03, 0x1b
        /*010e*/ 	.short	0x00ff


	//----- nvinfo : EIATTR_EXIT_INSTR_OFFSETS
	.align		4
        /*0110*/ 	.byte	0x04, 0x1c
        /*0112*/ 	.short	(.L_45 - .L_44)


	//   ....[0]....
.L_44:
        /*0114*/ 	.word	0x00000b00


	//----- nvinfo : EIATTR_REQNTID
	.align		4
.L_45:
        /*0118*/ 	.byte	0x04, 0x10
        /*011a*/ 	.short	(.L_47 - .L_46)
.L_46:
        /*011c*/ 	.word	0x00000080
        /*0120*/ 	.word	0x00000001
        /*0124*/ 	.word	0x00000001


	//----- nvinfo : EIATTR_CBANK_PARAM_SIZE
	.align		4
.L_47:
        /*0128*/ 	.byte	0x03, 0x19
        /*012a*/ 	.short	0x007c


	//----- nvinfo : EIATTR_PARAM_CBANK
	.align		4
        /*012c*/ 	.byte	0x04, 0x0a
        /*012e*/ 	.short	(.L_49 - .L_48)
	.align		4
.L_48:
        /*0130*/ 	.word	index@(.nv.constant0.triton_poi_fused__native_batch_norm_legit_no_training__unsafe_index_add_mul_relu_sub_12)
        /*0134*/ 	.short	0x0210
        /*0136*/ 	.short	0x007c


	//----- nvinfo : EIATTR_SW_WAR
	.align		4
.L_49:
        /*0138*/ 	.byte	0x04, 0x36
        /*013a*/ 	.short	(.L_51 - .L_50)
.L_50:
        /*013c*/ 	.word	0x00000008
.L_51:


//--------------------- .nv.callgraph             --------------------------
	.section	.nv.callgraph,"",@"SHT_CUDA_CALLGRAPH"
	.align	4
	.sectionentsize	8
	.align		4
        /*0000*/ 	.word	0x00000000
	.align		4
        /*0004*/ 	.word	0xffffffff
	.align		4
        /*0008*/ 	.word	0x00000000
	.align		4
        /*000c*/ 	.word	0xfffffffe
	.align		4
        /*0010*/ 	.word	0x00000000
	.align		4
        /*0014*/ 	.word	0xfffffffd
	.align		4
        /*0018*/ 	.word	0x00000000
	.align		4
        /*001c*/ 	.word	0xfffffffc


//--------------------- .nv.constant4             --------------------------
	.section	.nv.constant4,"a",@progbits
	.align	8
	.align		8
.nv.constant4:
        /*0000*/ 	.dword	_$_str
	.align		8
        /*0008*/ 	.dword	_$_str_$_2


//--------------------- .text.triton_poi_fused__native_batch_norm_legit_no_training__unsafe_index_add_mul_relu_sub_12 --------------------------
	.section	.text.triton_poi_fused__native_batch_norm_legit_no_training__unsafe_index_add_mul_relu_sub_12,"ax",@progbits
	.align	128
        .global         triton_poi_fused__native_batch_norm_legit_no_training__unsafe_index_add_mul_relu_sub_12
        .type           triton_poi_fused__native_batch_norm_legit_no_training__unsafe_index_add_mul_relu_sub_12,@function
        .size           triton_poi_fused__native_batch_norm_legit_no_training__unsafe_index_add_mul_relu_sub_12,(.L_x_1 - triton_poi_fused__native_batch_norm_legit_no_training__unsafe_index_add_mul_relu_sub_12)
        .other          triton_poi_fused__native_batch_norm_legit_no_training__unsafe_index_add_mul_relu_sub_12,@"STO_CUDA_ENTRY STV_DEFAULT"
triton_poi_fused__native_batch_norm_legit_no_training__unsafe_index_add_mul_relu_sub_12:
.text.triton_poi_fused__native_batch_norm_legit_no_training__unsafe_index_add_mul_relu_sub_12:
[----:B------:R-:W-:Y:S01]  /*0000*/  LDC R1, c[0x0][0x28] ;  /* 0x00000a00ff017b82 */ /* 0x000fe20000000800 */
[----:B------:R-:W1:Y:S07]  /*0010*/  S2R R0, SR_TID.X ;  /* 0x0000000000007919 */ /* 0x000e6e0000002100 */
[----:B------:R-:W2:Y:S01]  /*0020*/  LDC.64 R20, c[0x0][0x248] ;  /* 0x00009200ff147b82 */ /* 0x000ea20000000a00 */
[----:B------:R-:W-:Y:S01]  /*0030*/  ULDC.64 UR4, c[0x0][0x208] ;  /* 0x0000820000047ab9 */ /* 0x000fe20000000a00 */
[----:B------:R-:W-:Y:S01]  /*0040*/  ULDC.64 UR6, c[0x0][0x258] ;  /* 0x0000960000067ab9 */ /* 0x000fe20000000a00 */
[----:B------:R-:W3:Y:S05]  /*0050*/  S2R R3, SR_CTAID.X ;  /* 0x0000000000037919 */ /* 0x000eea0000002500 */
[----:B------:R-:W4:Y:S08]  /*0060*/  LDC.64 R6, c[0x0][0x250] ;  /* 0x00009400ff067b82 */ /* 0x000f300000000a00 */
[----:B------:R-:W5:Y:S08]  /*0070*/  LDC.64 R12, c[0x0][0x260] ;  /* 0x00009800ff0c7b82 */ /* 0x000f700000000a00 */
[----:B------:R-:W4:Y:S01]  /*0080*/  LDC.64 R26, c[0x0][0x228] ;  /* 0x00008a00ff1a7b82 */ /* 0x000f220000000a00 */
[----:B-1----:R-:W-:-:S07]  /*0090*/  IMAD.SHL.U32 R0, R0, 0x2, RZ ;  /* 0x0000000200007824 */ /* 0x002fce00078e00ff */
[----:B------:R-:W1:Y:S01]  /*00a0*/  LDC.64 R22, c[0x0][0x238] ;  /* 0x00008e00ff167b82 */ /* 0x000e620000000a00 */
[----:B------:R-:W-:-:S05]  /*00b0*/  LOP3.LUT R0, R0, 0xfe, RZ, 0xc0, !PT ;  /* 0x000000fe00007812 */ /* 0x000fca00078ec0ff */
[----:B---3--:R-:W-:-:S05]  /*00c0*/  IMAD R2, R3, 0x100, R0 ;  /* 0x0000010003027824 */ /* 0x008fca00078e0200 */
[----:B------:R-:W-:-:S04]  /*00d0*/  SHF.R.S32.HI R5, RZ, 0x1f, R2 ;  /* 0x0000001fff057819 */ /* 0x000fc80000011402 */
[----:B------:R-:W-:Y:S02]  /*00e0*/  LEA.HI R8, R5, R2, RZ, 0x4 ;  /* 0x0000000205087211 */ /* 0x000fe400078f20ff */
[----:B------:R-:W3:Y:S02]  /*00f0*/  LDC.64 R4, c[0x0][0x270] ;  /* 0x00009c00ff047b82 */ /* 0x000ee40000000a00 */
[----:B------:R-:W-:Y:S02]  /*0100*/  SHF.R.S32.HI R0, RZ, 0x4, R8 ;  /* 0x00000004ff007819 */ /* 0x000fe40000011408 */
[----:B------:R-:W-:Y:S02]  /*0110*/  LOP3.LUT R17, R8, 0xfffffff0, RZ, 0xc0, !PT ;  /* 0xfffffff008117812 */ /* 0x000fe400078ec0ff */
[----:B------:R-:W-:-:S04]  /*0120*/  LEA.HI R9, R0, R0, RZ, 0x4 ;  /* 0x0000000000097211 */ /* 0x000fc800078f20ff */
[----:B------:R-:W-:-:S04]  /*0130*/  LOP3.LUT R9, R9, 0xfffffff0, RZ, 0xc0, !PT ;  /* 0xfffffff009097812 */ /* 0x000fc800078ec0ff */
[----:B------:R-:W-:-:S05]  /*0140*/  IADD3 R0, R0, -R9, RZ ;  /* 0x8000000900007210 */ /* 0x000fca0007ffe0ff */
[----:B--2---:R-:W-:-:S04]  /*0150*/  IMAD.WIDE R20, R0, 0x8, R20 ;  /* 0x0000000800147825 */ /* 0x004fc800078e0214 */
[----:B------:R-:W-:Y:S02]  /*0160*/  IMAD.IADD R17, R2, 0x1, -R17 ;  /* 0x0000000102117824 */ /* 0x000fe400078e0a11 */
[----:B------:R-:W2:Y:S01]  /*0170*/  LDG.E.EL.64 R20, desc[UR4][R20.64] ;  /* 0x0000000414147981 */ /* 0x000ea2000c2e1b00 */
[----:B---3--:R-:W-:Y:S01]  /*0180*/  IMAD.WIDE R18, R0, 0x8, R4 ;  /* 0x0000000800127825 */ /* 0x008fe200078e0204 */
[----:B------:R-:W-:Y:S01]  /*0190*/  SHF.R.S32.HI R3, RZ, 0x17, R3 ;  /* 0x00000017ff037819 */ /* 0x000fe20000011403 */
[----:B------:R-:W3:Y:S02]  /*01a0*/  LDC.64 R4, c[0x0][0x220] ;  /* 0x00008800ff047b82 */ /* 0x000ee40000000a00 */
[C---:B----4-:R-:W-:Y:S02]  /*01b0*/  IMAD.WIDE R6, R17.reuse, 0x8, R6 ;  /* 0x0000000811067825 */ /* 0x050fe400078e0206 */
[----:B------:R-:W4:Y:S04]  /*01c0*/  LDG.E.EL.64 R18, desc[UR4][R18.64] ;  /* 0x0000000412127981 */ /* 0x000f28000c2e1b00 */
[----:B------:R1:W4:Y:S01]  /*01d0*/  LDG.E.EL.128 R8, desc[UR4][R6.64] ;  /* 0x0000000406087981 */ /* 0x000322000c2e1d00 */
[----:B-----5:R-:W-:-:S06]  /*01e0*/  IMAD.WIDE R12, R17, 0x8, R12 ;  /* 0x00000008110c7825 */ /* 0x020fcc00078e020c */
[----:B------:R-:W5:Y:S01]  /*01f0*/  LDG.E.EL.128 R12, desc[UR4][R12.64] ;  /* 0x000000040c0c7981 */ /* 0x000f62000c2e1d00 */
[----:B------:R-:W-:Y:S01]  /*0200*/  SGXT R3, R3, 0x1 ;  /* 0x000000010303781a */ /* 0x000fe20000000200 */
[----:B01----:R-:W0:Y:S03]  /*0210*/  LDC.64 R6, c[0x0][0x230] ;  /* 0x00008c00ff067b82 */ /* 0x003e260000000a00 */
[----:B------:R-:W-:-:S04]  /*0220*/  LEA.HI R3, R3, R2, RZ, 0x8 ;  /* 0x0000000203037211 */ /* 0x000fc800078f40ff */
[----:B------:R-:W-:-:S05]  /*0230*/  SHF.R.S32.HI R24, RZ, 0x8, R3 ;  /* 0x00000008ff187819 */ /* 0x000fca0000011403 */
[----:B------:R-:W-:-:S05]  /*0240*/  IMAD.HI R3, R24, 0x2aaaaaab, RZ ;  /* 0x2aaaaaab18037827 */ /* 0x000fca00078e02ff */
[----:B------:R-:W-:-:S04]  /*0250*/  SHF.R.U32.HI R16, RZ, 0x1f, R3 ;  /* 0x0000001fff107819 */ /* 0x000fc80000011603 */
[----:B------:R-:W-:-:S05]  /*0260*/  LEA.HI R3, R3, R16, RZ, 0x1d ;  /* 0x0000001003037211 */ /* 0x000fca00078fe8ff */
[----:B------:R-:W-:-:S04]  /*0270*/  IMAD R16, R3, -0x30, R24 ;  /* 0xffffffd003107824 */ /* 0x000fc800078e0218 */
[----:B------:R-:W-:-:S04]  /*0280*/  IMAD.WIDE R26, R16, 0x4, R26 ;  /* 0x00000004101a7825 */ /* 0x000fc800078e021a */
[C---:B---3--:R-:W-:Y:S01]  /*0290*/  IMAD.WIDE R4, R16.reuse, 0x4, R4 ;  /* 0x0000000410047825 */ /* 0x048fe200078e0204 */
[----:B------:R1:W3:Y:S03]  /*02a0*/  LDG.E.EL R3, desc[UR4][R26.64] ;  /* 0x000000041a037981 */ /* 0x0002e6000c2e1900 */
[C---:B0-----:R-:W-:Y:S02]  /*02b0*/  IMAD.WIDE R6, R16.reuse, 0x4, R6 ;  /* 0x0000000410067825 */ /* 0x041fe400078e0206 */
[----:B------:R-:W3:Y:S02]  /*02c0*/  LDG.E.EL R5, desc[UR4][R4.64] ;  /* 0x0000000404057981 */ /* 0x000ee4000c2e1900 */
[----:B------:R-:W-:Y:S02]  /*02d0*/  IMAD.WIDE R22, R16, 0x4, R22 ;  /* 0x0000000410167825 */ /* 0x000fe400078e0216 */
[----:B------:R0:W3:Y:S02]  /*02e0*/  LDG.E.EL R6, desc[UR4][R6.64] ;  /* 0x0000000406067981 */ /* 0x0000e4000c2e1900 */
[----:B------:R-:W-:-:S02]  /*02f0*/  IMAD.SHL.U32 R24, R24, 0x40, RZ ;  /* 0x0000004018187824 */ /* 0x000fc400078e00ff */
[----:B------:R0:W3:Y:S01]  /*0300*/  LDG.E.EL R4, desc[UR4][R22.64] ;  /* 0x0000000416047981 */ /* 0x0000e2000c2e1900 */
[----:B--2---:R-:W-:-:S04]  /*0310*/  SHF.R.U32.HI R25, RZ, 0x1c, R21 ;  /* 0x0000001cff197819 */ /* 0x004fc80000011615 */
[----:B------:R-:W-:-:S04]  /*0320*/  LOP3.LUT R25, R25, 0x8, RZ, 0xc0, !PT ;  /* 0x0000000819197812 */ /* 0x000fc800078ec0ff */
[----:B------:R-:W-:Y:S02]  /*0330*/  IADD3 R16, P0, R20, R25, RZ ;  /* 0x0000001914107210 */ /* 0x000fe40007f1e0ff */
[----:B----4-:R-:W-:Y:S02]  /*0340*/  SHF.R.U32.HI R29, RZ, 0x1c, R19 ;  /* 0x0000001cff1d7819 */ /* 0x010fe40000011613 */
[C---:B------:R-:W-:Y:S01]  /*0350*/  LEA R25, P1, R8.reuse, UR6, 0x2 ;  /* 0x0000000608197c11 */ /* 0x040fe2000f8210ff */
[----:B-1----:R-:W-:Y:S01]  /*0360*/  IMAD.X R27, RZ, RZ, R21, P0 ;  /* 0x000000ffff1b7224 */ /* 0x002fe200000e0615 */
[--C-:B------:R-:W-:Y:S02]  /*0370*/  SHF.R.U32.HI R26, RZ, 0x1a, R9.reuse ;  /* 0x0000001aff1a7819 */ /* 0x100fe40000011609 */
[----:B------:R-:W-:Y:S02]  /*0380*/  LEA.HI.X R21, R8, UR7, R9, 0x2, P1 ;  /* 0x0000000708157c11 */ /* 0x000fe400088f1409 */
[----:B------:R-:W-:-:S02]  /*0390*/  LEA R9, P0, R10, UR6, 0x2 ;  /* 0x000000060a097c11 */ /* 0x000fc4000f8010ff */
[----:B------:R-:W-:Y:S02]  /*03a0*/  LOP3.LUT R29, R29, 0x8, RZ, 0xc0, !PT ;  /* 0x000000081d1d7812 */ /* 0x000fe400078ec0ff */
[----:B------:R-:W-:Y:S02]  /*03b0*/  LOP3.LUT R26, R26, 0x20, RZ, 0xc0, !PT ;  /* 0x000000201a1a7812 */ /* 0x000fe400078ec0ff */
[--C-:B0-----:R-:W-:Y:S02]  /*03c0*/  SHF.R.U32.HI R7, RZ, 0x1a, R11.reuse ;  /* 0x0000001aff077819 */ /* 0x101fe4000001160b */
[----:B------:R-:W-:Y:S02]  /*03d0*/  LEA.HI.X R20, R10, UR7, R11, 0x2, P0 ;  /* 0x000000070a147c11 */ /* 0x000fe400080f140b */
[----:B------:R-:W-:Y:S02]  /*03e0*/  IADD3 R8, P1, R18, R29, RZ ;  /* 0x0000001d12087210 */ /* 0x000fe40007f3e0ff */
[----:B------:R-:W-:-:S02]  /*03f0*/  IADD3 R11, P0, R26, R25, RZ ;  /* 0x000000191a0b7210 */ /* 0x000fc40007f1e0ff */
[C---:B------:R-:W-:Y:S01]  /*0400*/  SHF.L.U32 R26, R16.reuse, 0x5, RZ ;  /* 0x00000005101a7819 */ /* 0x040fe200000006ff */
[----:B------:R-:W-:Y:S01]  /*0410*/  IMAD.X R19, RZ, RZ, R19, P1 ;  /* 0x000000ffff137224 */ /* 0x000fe200008e0613 */
[----:B------:R-:W-:Y:S01]  /*0420*/  SHF.L.U64.HI R18, R16, 0x5, R27 ;  /* 0x0000000510127819 */ /* 0x000fe2000001021b */
[----:B------:R-:W-:Y:S01]  /*0430*/  IMAD.X R21, RZ, RZ, R21, P0 ;  /* 0x000000ffff157224 */ /* 0x000fe200000e0615 */
[C---:B------:R-:W-:Y:S02]  /*0440*/  SHF.L.U32 R16, R8.reuse, 0x5, RZ ;  /* 0x0000000508107819 */ /* 0x040fe400000006ff */
[----:B------:R-:W-:Y:S02]  /*0450*/  IADD3 R10, P0, R26, R11, RZ ;  /* 0x0000000b1a0a7210 */ /* 0x000fe40007f1e0ff */
[----:B------:R-:W-:Y:S02]  /*0460*/  SHF.L.U64.HI R19, R8, 0x5, R19 ;  /* 0x0000000508137819 */ /* 0x000fe40000010213 */
[----:B------:R-:W-:-:S02]  /*0470*/  LOP3.LUT R22, R7, 0x20, RZ, 0xc0, !PT ;  /* 0x0000002007167812 */ /* 0x000fc400078ec0ff */
[----:B------:R-:W-:Y:S01]  /*0480*/  IADD3 R8, P1, R16, R11, RZ ;  /* 0x0000000b10087210 */ /* 0x000fe20007f3e0ff */
[----:B------:R-:W-:Y:S01]  /*0490*/  IMAD.X R11, R18, 0x1, R21, P0 ;  /* 0x00000001120b7824 */ /* 0x000fe200000e0615 */
[----:B-----5:R-:W-:Y:S02]  /*04a0*/  SHF.R.U32.HI R7, RZ, 0x1a, R13 ;  /* 0x0000001aff077819 */ /* 0x020fe4000001160d */
[----:B------:R-:W-:Y:S01]  /*04b0*/  IADD3 R22, P0, R22, R9, RZ ;  /* 0x0000000916167210 */ /* 0x000fe20007f1e0ff */
[----:B------:R-:W-:Y:S01]  /*04c0*/  IMAD.WIDE R10, R24, 0x4, R10 ;  /* 0x00000004180a7825 */ /* 0x000fe200078e020a */
[----:B------:R-:W-:Y:S02]  /*04d0*/  IADD3.X R9, R19, R21, RZ, P1, !PT ;  /* 0x0000001513097210 */ /* 0x000fe40000ffe4ff */
[----:B------:R-:W-:Y:S02]  /*04e0*/  LEA R28, P1, R12, UR6, 0x2 ;  /* 0x000000060c1c7c11 */ /* 0x000fe4000f8210ff */
[----:B------:R-:W-:-:S02]  /*04f0*/  LOP3.LUT R21, R7, 0x20, RZ, 0xc0, !PT ;  /* 0x0000002007157812 */ /* 0x000fc400078ec0ff */
[----:B------:R-:W-:Y:S01]  /*0500*/  LEA.HI.X R13, R12, UR7, R13, 0x2, P1 ;  /* 0x000000070c0d7c11 */ /* 0x000fe200088f140d */
[----:B------:R0:W2:Y:S01]  /*0510*/  LDG.E.EL R7, desc[UR4][R10.64] ;  /* 0x000000040a077981 */ /* 0x0000a2000c2e1900 */
[----:B------:R-:W-:Y:S01]  /*0520*/  IADD3 R12, P1, R21, R28, RZ ;  /* 0x0000001c150c7210 */ /* 0x000fe20007f3e0ff */
[----:B------:R-:W-:Y:S01]  /*0530*/  IMAD.X R21, RZ, RZ, R20, P0 ;  /* 0x000000ffff157224 */ /* 0x000fe200000e0614 */
[----:B------:R-:W-:Y:S02]  /*0540*/  IADD3 R28, P0, R22, R26, RZ ;  /* 0x0000001a161c7210 */ /* 0x000fe40007f1e0ff */
[----:B------:R-:W-:Y:S01]  /*0550*/  IADD3 R22, P2, R16, R22, RZ ;  /* 0x0000001610167210 */ /* 0x000fe20007f5e0ff */
[----:B------:R-:W-:Y:S01]  /*0560*/  IMAD.X R13, RZ, RZ, R13, P1 ;  /* 0x000000ffff0d7224 */ /* 0x000fe200008e060d */
[----:B0-----:R-:W0:Y:S01]  /*0570*/  LDC.64 R10, c[0x0][0x268] ;  /* 0x00009a00ff0a7b82 */ /* 0x001e220000000a00 */
[----:B------:R-:W-:Y:S02]  /*0580*/  IADD3 R20, P1, R12, R26, RZ ;  /* 0x0000001a0c147210 */ /* 0x000fe40007f3e0ff */
[----:B------:R-:W-:Y:S01]  /*0590*/  IMAD.X R23, R19, 0x1, R21, P2 ;  /* 0x0000000113177824 */ /* 0x000fe200010e0615 */
[----:B------:R-:W-:-:S02]  /*05a0*/  IADD3.X R29, R21, R18, RZ, P0, !PT ;  /* 0x00000012151d7210 */ /* 0x000fc400007fe4ff */
[----:B------:R-:W-:Y:S02]  /*05b0*/  IMAD.X R21, R13, 0x1, R18, P1 ;  /* 0x000000010d157824 */ /* 0x000fe400008e0612 */
[----:B------:R-:W-:-:S04]  /*05c0*/  IMAD.WIDE R22, R24, 0x4, R22 ;  /* 0x0000000418167825 */ /* 0x000fc800078e0216 */
[----:B------:R-:W-:Y:S02]  /*05d0*/  IMAD.WIDE R20, R24, 0x4, R20 ;  /* 0x0000000418147825 */ /* 0x000fe400078e0214 */
[----:B------:R-:W4:Y:S01]  /*05e0*/  LDG.E.EL R22, desc[UR4][R22.64] ;  /* 0x0000000416167981 */ /* 0x000f22000c2e1900 */
[----:B------:R-:W-:-:S03]  /*05f0*/  LEA R25, P0, R14, UR6, 0x2 ;  /* 0x000000060e197c11 */ /* 0x000fc6000f8010ff */
[----:B------:R1:W2:Y:S01]  /*0600*/  LDG.E.EL R23, desc[UR4][R20.64] ;  /* 0x0000000414177981 */ /* 0x0002a2000c2e1900 */
[----:B0-----:R-:W-:Y:S01]  /*0610*/  IMAD.WIDE R10, R17, 0x4, R10 ;  /* 0x00000004110a7825 */ /* 0x001fe200078e020a */
[----:B------:R-:W-:Y:S01]  /*0620*/  SHF.R.U32.HI R17, RZ, 0x1a, R15 ;  /* 0x0000001aff117819 */ /* 0x000fe2000001160f */
[----:B-1----:R-:W0:Y:S03]  /*0630*/  LDC.64 R20, c[0x0][0x218] ;  /* 0x00008600ff147b82 */ /* 0x002e260000000a00 */
[----:B------:R-:W-:Y:S01]  /*0640*/  LOP3.LUT R17, R17, 0x20, RZ, 0xc0, !PT ;  /* 0x0000002011117812 */ /* 0x000fe200078ec0ff */
[----:B------:R-:W-:Y:S01]  /*0650*/  IMAD.WIDE R8, R24, 0x4, R8 ;  /* 0x0000000418087825 */ /* 0x000fe200078e0208 */
[----:B------:R-:W-:Y:S01]  /*0660*/  LEA.HI.X R15, R14, UR7, R15, 0x2, P0 ;  /* 0x000000070e0f7c11 */ /* 0x000fe200080f140f */
[----:B------:R-:W5:Y:S01]  /*0670*/  LDG.E.EL.64 R10, desc[UR4][R10.64] ;  /* 0x000000040a0a7981 */ /* 0x000f62000c2e1b00 */
[----:B------:R-:W-:-:S02]  /*0680*/  IADD3 R17, P0, R17, R25, RZ ;  /* 0x0000001911117210 */ /* 0x000fc40007f1e0ff */
[----:B------:R-:W-:Y:S01]  /*0690*/  IADD3 R12, P1, R16, R12, RZ ;  /* 0x0000000c100c7210 */ /* 0x000fe20007f3e0ff */
[----:B------:R-:W-:Y:S01]  /*06a0*/  IMAD.WIDE R28, R24, 0x4, R28 ;  /* 0x00000004181c7825 */ /* 0x000fe200078e021c */
[----:B------:R-:W-:Y:S01]  /*06b0*/  IADD3.X R15, RZ, R15, RZ, P0, !PT ;  /* 0x0000000fff0f7210 */ /* 0x000fe200007fe4ff */
[----:B------:R-:W4:Y:S01]  /*06c0*/  LDG.E.EL R8, desc[UR4][R8.64] ;  /* 0x0000000408087981 */ /* 0x000f22000c2e1900 */
[----:B------:R-:W-:Y:S02]  /*06d0*/  IADD3 R26, P0, R17, R26, RZ ;  /* 0x0000001a111a7210 */ /* 0x000fe40007f1e0ff */
[----:B------:R-:W-:Y:S02]  /*06e0*/  IADD3 R14, P2, R16, R17, RZ ;  /* 0x00000011100e7210 */ /* 0x000fe40007f5e0ff */
[----:B------:R-:W1:Y:S01]  /*06f0*/  LDC.64 R16, c[0x0][0x240] ;  /* 0x00009000ff107b82 */ /* 0x000e620000000a00 */
[----:B------:R-:W-:Y:S01]  /*0700*/  IADD3.X R27, R15, R18, RZ, P0, !PT ;  /* 0x000000120f1b7210 */ /* 0x000fe200007fe4ff */
[----:B------:R-:W-:-:S02]  /*0710*/  IMAD.X R13, R19, 0x1, R13, P1 ;  /* 0x00000001130d7824 */ /* 0x000fc400008e060d */
[----:B------:R-:W-:Y:S01]  /*0720*/  IMAD.X R15, R19, 0x1, R15, P2 ;  /* 0x00000001130f7824 */ /* 0x000fe200010e060f */
[----:B------:R-:W4:Y:S03]  /*0730*/  LDG.E.EL R9, desc[UR4][R28.64] ;  /* 0x000000041c097981 */ /* 0x000f26000c2e1900 */
[----:B------:R-:W1:Y:S01]  /*0740*/  LDC.64 R18, c[0x0][0x278] ;  /* 0x00009e00ff127b82 */ /* 0x000e620000000a00 */
[----:B0-----:R-:W-:-:S06]  /*0750*/  IMAD.WIDE R20, R2, 0x4, R20 ;  /* 0x0000000402147825 */ /* 0x001fcc00078e0214 */
[----:B------:R-:W4:Y:S01]  /*0760*/  LDG.E.64 R20, desc[UR4][R20.64] ;  /* 0x0000000414147981 */ /* 0x000f22000c1e1b00 */
[----:B------:R-:W-:-:S04]  /*0770*/  IMAD.WIDE R12, R24, 0x4, R12 ;  /* 0x00000004180c7825 */ /* 0x000fc800078e020c */
[----:B------:R-:W-:-:S04]  /*0780*/  IMAD.WIDE R26, R24, 0x4, R26 ;  /* 0x00000004181a7825 */ /* 0x000fc800078e021a */
[----:B------:R-:W-:Y:S02]  /*0790*/  IMAD.WIDE R14, R24, 0x4, R14 ;  /* 0x00000004180e7825 */ /* 0x000fe400078e020e */
[----:B------:R1:W4:Y:S04]  /*07a0*/  LDG.E.EL R24, desc[UR4][R12.64] ;  /* 0x000000040c187981 */ /* 0x000328000c2e1900 */
[----:B------:R-:W4:Y:S04]  /*07b0*/  LDG.E.EL R26, desc[UR4][R26.64] ;  /* 0x000000041a1a7981 */ /* 0x000f28000c2e1900 */
[----:B------:R0:W4:Y:S01]  /*07c0*/  LDG.E.EL R14, desc[UR4][R14.64] ;  /* 0x000000040e0e7981 */ /* 0x000122000c2e1900 */
[----:B-1----:R-:W-:-:S04]  /*07d0*/  IMAD.WIDE R12, R2, 0x4, R16 ;  /* 0x00000004020c7825 */ /* 0x002fc800078e0210 */
[----:B---3--:R-:W-:Y:S01]  /*07e0*/  FADD R3, R3, 9.9999997473787516356e-06 ;  /* 0x3727c5ac03037421 */ /* 0x008fe20000000000 */
[----:B------:R-:W1:Y:S01]  /*07f0*/  LDC.64 R16, c[0x0][0x210] ;  /* 0x00008400ff107b82 */ /* 0x000e620000000a00 */
[----:B------:R-:W-:Y:S01]  /*0800*/  IMAD.WIDE R18, R0, 0x4, R18 ;  /* 0x0000000400127825 */ /* 0x000fe200078e0212 */
[----:B------:R-:W3:Y:S05]  /*0810*/  LDG.E.64 R12, desc[UR4][R12.64] ;  /* 0x000000040c0c7981 */ /* 0x000eea000c1e1b00 */
[----:B------:R0:W3:Y:S01]  /*0820*/  LDG.E.EL R18, desc[UR4][R18.64] ;  /* 0x0000000412127981 */ /* 0x0000e2000c2e1900 */
[----:B------:R-:W0:Y:S02]  /*0830*/  MUFU.SQRT R0, R3 ;  /* 0x0000000300007308 */ /* 0x000e240000002000 */
[----:B0-----:R-:W-:-:S02]  /*0840*/  FSETP.GT.AND P0, PT, R0, 8.50705917302346158658e+37, PT ;  /* 0x7e8000000000780b */ /* 0x001fc40003f04000 */
[----:B------:R-:W-:Y:S01]  /*0850*/  FSETP.GEU.AND P1, PT, R0, 1.175494350822287508e-38, PT ;  /* 0x008000000000780b */ /* 0x000fe20003f2e000 */
[----:B------:R-:W-:-:S10]  /*0860*/  HFMA2.MMA R15, -RZ, RZ, 1.625, 0 ;  /* 0x3e800000ff0f7435 */ /* 0x000fd400000001ff */
[----:B------:R-:W-:-:S04]  /*0870*/  @P0 FMUL R0, R0, 0.25 ;  /* 0x3e80000000000820 */ /* 0x000fc80000400000 */
[----:B------:R-:W-:-:S06]  /*0880*/  @!P1 FMUL R0, R0, 16777216 ;  /* 0x4b80000000009820 */ /* 0x000fcc0000400000 */
[----:B------:R-:W0:Y:S01]  /*0890*/  MUFU.RCP R0, R0 ;  /* 0x0000000000007308 */ /* 0x000e220000001000 */
[----:B------:R-:W-:-:S05]  /*08a0*/  FSEL R15, R15, 1, P0 ;  /* 0x3f8000000f0f7808 */ /* 0x000fca0000000000 */
[----:B------:R-:W-:-:S04]  /*08b0*/  @!P1 FMUL R15, R15, 16777216 ;  /* 0x4b8000000f0f9820 */ /* 0x000fc80000400000 */
[----:B0-----:R-:W-:Y:S01]  /*08c0*/  FMUL R15, R0, R15 ;  /* 0x0000000f000f7220 */ /* 0x001fe20000400000 */
[----:B-1----:R-:W-:-:S04]  /*08d0*/  IMAD.WIDE R16, R2, 0x4, R16 ;  /* 0x0000000402107825 */ /* 0x002fc800078e0210 */
[----:B--2---:R-:W-:-:S04]  /*08e0*/  FADD R23, -R7, R23 ;  /* 0x0000001707177221 */ /* 0x004fc80000000100 */
[----:B-----5:R-:W-:Y:S01]  /*08f0*/  FFMA R23, R10, R23, R7 ;  /* 0x000000170a177223 */ /* 0x020fe20000000007 */
[--C-:B----4-:R-:W-:Y:S01]  /*0900*/  FADD R20, R20, -R5.reuse ;  /* 0x8000000514147221 */ /* 0x110fe20000000000 */
[----:B------:R-:W-:-:S03]  /*0910*/  FADD R21, R21, -R5 ;  /* 0x8000000515157221 */ /* 0x000fc60000000000 */
[-C--:B------:R-:W-:Y:S01]  /*0920*/  FMUL R3, R20, R15.reuse ;  /* 0x0000000f14037220 */ /* 0x080fe20000400000 */
[----:B------:R-:W-:-:S03]  /*0930*/  FMUL R21, R21, R15 ;  /* 0x0000000f15157220 */ /* 0x000fc60000400000 */
[C-C-:B------:R-:W-:Y:S01]  /*0940*/  FFMA R3, R6.reuse, R3, R4.reuse ;  /* 0x0000000306037223 */ /* 0x140fe20000000004 */
[----:B------:R-:W-:Y:S02]  /*0950*/  FFMA R6, R6, R21, R4 ;  /* 0x0000001506067223 */ /* 0x000fe40000000004 */
[----:B------:R-:W0:Y:S01]  /*0960*/  LDC.64 R4, c[0x0][0x280] ;  /* 0x0000a000ff047b82 */ /* 0x000e220000000a00 */
[----:B------:R-:W-:Y:S01]  /*0970*/  FADD R15, -R8, R24 ;  /* 0x00000018080f7221 */ /* 0x000fe20000000100 */
[----:B------:R-:W-:-:S03]  /*0980*/  FADD R26, -R9, R26 ;  /* 0x0000001a091a7221 */ /* 0x000fc60000000100 */
[----:B------:R-:W-:Y:S01]  /*0990*/  FFMA R8, R10, R15, R8 ;  /* 0x0000000f0a087223 */ /* 0x000fe20000000008 */
[----:B------:R-:W-:Y:S01]  /*09a0*/  FADD R19, -R22, R14 ;  /* 0x0000000e16137221 */ /* 0x000fe20000000100 */
[----:B------:R-:W-:Y:S02]  /*09b0*/  FFMA R9, R11, R26, R9 ;  /* 0x0000001a0b097223 */ /* 0x000fe40000000009 */
[----:B------:R-:W-:Y:S01]  /*09c0*/  FADD R8, -R23, R8 ;  /* 0x0000000817087221 */ /* 0x000fe20000000100 */
[----:B------:R-:W-:Y:S01]  /*09d0*/  FFMA R22, R11, R19, R22 ;  /* 0x000000130b167223 */ /* 0x000fe20000000016 */
[----:B---3--:R-:W-:Y:S01]  /*09e0*/  FSETP.GEU.AND P0, PT, R3, -R12, PT ;  /* 0x8000000c0300720b */ /* 0x008fe20003f0e000 */
[----:B------:R-:W-:Y:S01]  /*09f0*/  FADD R3, R12, R3 ;  /* 0x000000030c037221 */ /* 0x000fe20000000000 */
[----:B------:R-:W-:Y:S01]  /*0a00*/  FADD R7, R13, R6 ;  /* 0x000000060d077221 */ /* 0x000fe20000000000 */
[----:B------:R-:W-:Y:S01]  /*0a10*/  FSETP.GEU.AND P1, PT, R6, -R13, PT ;  /* 0x8000000d0600720b */ /* 0x000fe20003f2e000 */
[----:B------:R-:W-:Y:S01]  /*0a20*/  FADD R22, -R9, R22 ;  /* 0x0000001609167221 */ /* 0x000fe20000000100 */
[----:B------:R-:W-:Y:S01]  /*0a30*/  FFMA R23, R18, R8, R23 ;  /* 0x0000000812177223 */ /* 0x000fe20000000017 */
[----:B------:R-:W-:-:S02]  /*0a40*/  FSEL R6, R3, RZ, P0 ;  /* 0x000000ff03067208 */ /* 0x000fc40000000000 */
[----:B------:R-:W-:Y:S01]  /*0a50*/  FSEL R7, R7, RZ, P1 ;  /* 0x000000ff07077208 */ /* 0x000fe20000800000 */
[----:B------:R-:W-:Y:S01]  /*0a60*/  FFMA R22, R18, R22, R9 ;  /* 0x0000001612167223 */ /* 0x000fe20000000009 */
[C---:B------:R-:W-:Y:S01]  /*0a70*/  FSETP.GEU.AND P0, PT, R6.reuse, -R23, PT ;  /* 0x800000170600720b */ /* 0x040fe20003f0e000 */
[----:B------:R-:W-:Y:S02]  /*0a80*/  FADD R23, R6, R23 ;  /* 0x0000001706177221 */ /* 0x000fe40000000000 */
[C---:B------:R-:W-:Y:S01]  /*0a90*/  FADD R0, R7.reuse, R22 ;  /* 0x0000001607007221 */ /* 0x040fe20000000000 */
[----:B------:R-:W-:Y:S01]  /*0aa0*/  FSETP.GEU.AND P1, PT, R7, -R22, PT ;  /* 0x800000160700720b */ /* 0x000fe20003f2e000 */
[----:B0-----:R-:W-:Y:S01]  /*0ab0*/  IMAD.WIDE R4, R2, 0x4, R4 ;  /* 0x0000000402047825 */ /* 0x001fe200078e0204 */
[----:B------:R-:W-:Y:S02]  /*0ac0*/  FSEL R2, R23, RZ, P0 ;  /* 0x000000ff17027208 */ /* 0x000fe40000000000 */
[----:B------:R-:W-:-:S02]  /*0ad0*/  FSEL R3, R0, RZ, P1 ;  /* 0x000000ff00037208 */ /* 0x000fc40000800000 */
[----:B------:R-:W-:Y:S04]  /*0ae0*/  STG.E.64 desc[UR4][R4.64], R6 ;  /* 0x0000000604007986 */ /* 0x000fe8000c101b04 */
[----:B------:R-:W-:Y:S01]  /*0af0*/  STG.E.64 desc[UR4][R16.64], R2 ;  /* 0x0000000210007986 */ /* 0x000fe2000c101b04 */
[----:B------:R-:W-:Y:S05]  /*0b00*/  EXIT ;  /* 0x000000000000794d */ /* 0x000fea0003800000 */
.L_x_0:
[----:B------:R-:W-:-:S00]  /*0b10*/  BRA `(.L_x_0) ;  /* 0xfffffffc00fc7947 */ /* 0x000fc0000383ffff */
[----:B------:R-:W-:-:S00]  /*0b20*/  NOP ;  /* 0x0000000000007918 */ /* 0x000fc00000000000 */
        /* <DEDUP_REMOVED lines=13> */
.L_x_1:


//--------------------- .nv.global.init           --------------------------
	.section	.nv.global.init,"aw",@progbits
.nv.global.init:
	.type		_$_str,@object
	.size		_$_str,(_$_str_$_2 - _$_str)
_$_str:
        /*0000*/ 	.byte	0x5f, 0x5f, 0x43, 0x55, 0x44, 0x41, 0x5f, 0x46, 0x54, 0x5a, 0x00
	.type		_$_str_$_2,@object
	.size		_$_str_$_2,(.L_1 - _$_str_$_2)
_$_str_$_2:
        /*000b*/ 	.byte	0x5f, 0x5f, 0x43, 0x55, 0x44, 0x41, 0x5f, 0x50, 0x52, 0x45, 0x43, 0x5f, 0x53, 0x51, 0x52, 0x54
        /*001b*/ 	.byte	0x00
.L_1:


//--------------------- .nv.constant0.triton_poi_fused__native_batch_norm_legit_no_training__unsafe_index_add_mul_relu_sub_12 --------------------------
	.section	.nv.constant0.triton_poi_fused__native_batch_norm_legit_no_training__unsafe_index_add_mul_relu_sub_12,"a",@progbits
	.sectionflags	@""
	.align	4
.nv.constant0.triton_poi_fused__native_batch_norm_legit_no_training__unsafe_index_add_mul_relu_sub_12:
	.zero		652
